	.headerflags	@"EF_CUDA_TEXMODE_UNIFIED EF_CUDA_64BIT_ADDRESS EF_CUDA_ACCELERATORS EF_CUDA_SM90 EF_CUDA_VIRTUAL_SM(EF_CUDA_SM90)"
	.elftype	@"ET_EXEC"


//--------------------- .nv.info                  --------------------------
	.section	.nv.info,"",@"SHT_CUDA_INFO"
	.align	4


	//----- nvinfo : EIATTR_REGCOUNT
	.align		4
        /*0000*/ 	.byte	0x04, 0x2f
        /*0002*/ 	.short	(.L_3 - .L_2)
	.align		4
.L_2:
        /*0004*/ 	.word	index@(triton_poi_fused__native_batch_norm_legit_no_training_relu_26)
        /*0008*/ 	.word	0x00000012


	//----- nvinfo : EIATTR_MIN_STACK_SIZE
	.align		4
.L_3:
        /*000c*/ 	.byte	0x04, 0x12
        /*000e*/ 	.short	(.L_5 - .L_4)
	.align		4
.L_4:
        /*0010*/ 	.word	index@(triton_poi_fused__native_batch_norm_legit_no_training_relu_26)
        /*0014*/ 	.word	0x00000000


	//----- nvinfo : EIATTR_FRAME_SIZE
	.align		4
.L_5:
        /*0018*/ 	.byte	0x04, 0x11
        /*001a*/ 	.short	(.L_7 - .L_6)
	.align		4
.L_6:
        /*001c*/ 	.word	index@(triton_poi_fused__native_batch_norm_legit_no_training_relu_26)
        /*0020*/ 	.word	0x00000000


	//----- nvinfo : EIATTR_MIN_STACK_SIZE
	.align		4
.L_7:
        /*0024*/ 	.byte	0x04, 0x12
        /*0026*/ 	.short	(.L_9 - .L_8)
	.align		4
.L_8:
        /*0028*/ 	.word	index@(triton_poi_fused__native_batch_norm_legit_no_training_relu_26)
        /*002c*/ 	.word	0x00000000
.L_9:


//--------------------- .nv.info.triton_poi_fused__native_batch_norm_legit_no_training_relu_26 --------------------------
	.section	.nv.info.triton_poi_fused__native_batch_norm_legit_no_training_relu_26,"",@"SHT_CUDA_INFO"
	.sectionflags	@""
	.align	4


	//----- nvinfo : EIATTR_CUDA_API_VERSION
	.align		4
        /*0000*/ 	.byte	0x04, 0x37
        /*0002*/ 	.short	(.L_11 - .L_10)
.L_10:
        /*0004*/ 	.word	0x0000007c


	//----- nvinfo : EIATTR_KPARAM_INFO
	.align		4
.L_11:
        /*0008*/ 	.byte	0x04, 0x17
        /*000a*/ 	.short	(.L_13 - .L_12)
.L_12:
        /*000c*/ 	.word	0x00000000
        /*0010*/ 	.short	0x0006
        /*0012*/ 	.short	0x0030
        /*0014*/ 	.byte	0x00, 0xf0, 0x11, 0x00


	//----- nvinfo : EIATTR_KPARAM_INFO
	.align		4
.L_13:
        /*0018*/ 	.byte	0x04, 0x17
        /*001a*/ 	.short	(.L_15 - .L_14)
.L_14:
        /*001c*/ 	.word	0x00000000
        /*0020*/ 	.short	0x0005
        /*0022*/ 	.short	0x0028
        /*0024*/ 	.byte	0x00, 0xf4, 0x21, 0x00


	//----- nvinfo : EIATTR_KPARAM_INFO
	.align		4
.L_15:
        /*0028*/ 	.byte	0x04, 0x17
        /*002a*/ 	.short	(.L_17 - .L_16)
.L_16:
        /*002c*/ 	.word	0x00000000
        /*0030*/ 	.short	0x0004
        /*0032*/ 	.short	0x0020
        /*0034*/ 	.byte	0x00, 0xf4, 0x21, 0x00


	//----- nvinfo : EIATTR_KPARAM_INFO
	.align		4
.L_17:
        /*0038*/ 	.byte	0x04, 0x17
        /*003a*/ 	.short	(.L_19 - .L_18)
.L_18:
        /*003c*/ 	.word	0x00000000
        /*0040*/ 	.short	0x0003
        /*0042*/ 	.short	0x0018
        /*0044*/ 	.byte	0x00, 0xf4, 0x21, 0x00


	//----- nvinfo : EIATTR_KPARAM_INFO
	.align		4
.L_19:
        /*0048*/ 	.byte	0x04, 0x17
        /*004a*/ 	.short	(.L_21 - .L_20)
.L_20:
        /*004c*/ 	.word	0x00000000
        /*0050*/ 	.short	0x0002
        /*0052*/ 	.short	0x0010
        /*0054*/ 	.byte	0x00, 0xf4, 0x21, 0x00


	//----- nvinfo : EIATTR_KPARAM_INFO
	.align		4
.L_21:
        /*0058*/ 	.byte	0x04, 0x17
        /*005a*/ 	.short	(.L_23 - .L_22)
.L_22:
        /*005c*/ 	.word	0x00000000
        /*0060*/ 	.short	0x0001
        /*0062*/ 	.short	0x0008
        /*0064*/ 	.byte	0x00, 0xf4, 0x21, 0x00


	//----- nvinfo : EIATTR_KPARAM_INFO
	.align		4
.L_23:
        /*0068*/ 	.byte	0x04, 0x17
        /*006a*/ 	.short	(.L_25 - .L_24)
.L_24:
        /*006c*/ 	.word	0x00000000
        /*0070*/ 	.short	0x0000
        /*0072*/ 	.short	0x0000
        /*0074*/ 	.byte	0x00, 0xf4, 0x21, 0x00


	//----- nvinfo : EIATTR_SPARSE_MMA_MASK
	.align		4
.L_25:
        /*0078*/ 	.byte	0x03, 0x50
        /*007a*/ 	.short	0x0000


	//----- nvinfo : EIATTR_MAXREG_COUNT
	.align		4
        /*007c*/ 	.byte	0x03, 0x1b
        /*007e*/ 	.short	0x00ff


	//----- nvinfo : EIATTR_EXIT_INSTR_OFFSETS
	.align		4
        /*0080*/ 	.byte	0x04, 0x1c
        /*0082*/ 	.short	(.L_27 - .L_26)


	//   ....[0]....
.L_26:
        /*0084*/ 	.word	0x000003d0


	//----- nvinfo : EIATTR_REQNTID
	.align		4
.L_27:
        /*0088*/ 	.byte	0x04, 0x10
        /*008a*/ 	.short	(.L_29 - .L_28)
.L_28:
        /*008c*/ 	.word	0x00000100
        /*0090*/ 	.word	0x00000001
        /*0094*/ 	.word	0x00000001


	//----- nvinfo : EIATTR_CBANK_PARAM_SIZE
	.align		4
.L_29:
        /*0098*/ 	.byte	0x03, 0x19
        /*009a*/ 	.short	0x0034


	//----- nvinfo : EIATTR_PARAM_CBANK
	.align		4
        /*009c*/ 	.byte	0x04, 0x0a
        /*009e*/ 	.short	(.L_31 - .L_30)
	.align		4
.L_30:
        /*00a0*/ 	.word	index@(.nv.constant0.triton_poi_fused__native_batch_norm_legit_no_training_relu_26)
        /*00a4*/ 	.short	0x0210
        /*00a6*/ 	.short	0x0034


	//----- nvinfo : EIATTR_SW_WAR
	.align		4
.L_31:
        /*00a8*/ 	.byte	0x04, 0x36
        /*00aa*/ 	.short	(.L_33 - .L_32)
.L_32:
        /*00ac*/ 	.word	0x00000008
.L_33:


//--------------------- .nv.callgraph             --------------------------
	.section	.nv.callgraph,"",@"SHT_CUDA_CALLGRAPH"
	.align	4
	.sectionentsize	8
	.align		4
        /*0000*/ 	.word	0x00000000
	.align		4
        /*0004*/ 	.word	0xffffffff
	.align		4
        /*0008*/ 	.word	0x00000000
	.align		4
        /*000c*/ 	.word	0xfffffffe
	.align		4
        /*0010*/ 	.word	0x00000000
	.align		4
        /*0014*/ 	.word	0xfffffffd
	.align		4
        /*0018*/ 	.word	0x00000000
	.align		4
        /*001c*/ 	.word	0xfffffffc


//--------------------- .nv.constant4             --------------------------
	.section	.nv.constant4,"a",@progbits
	.align	8
	.align		8
.nv.constant4:
        /*0000*/ 	.dword	_$_str
	.align		8
        /*0008*/ 	.dword	_$_str_$_2


//--------------------- .text.triton_poi_fused__native_batch_norm_legit_no_training_relu_26 --------------------------
	.section	.text.triton_poi_fused__native_batch_norm_legit_no_training_relu_26,"ax",@progbits
	.align	128
        .global         triton_poi_fused__native_batch_norm_legit_no_training_relu_26
        .type           triton_poi_fused__native_batch_norm_legit_no_training_relu_26,@function
        .size           triton_poi_fused__native_batch_norm_legit_no_training_relu_26,(.L_x_1 - triton_poi_fused__native_batch_norm_legit_no_training_relu_26)
        .other          triton_poi_fused__native_batch_norm_legit_no_training_relu_26,@"STO_CUDA_ENTRY STV_DEFAULT"
triton_poi_fused__native_batch_norm_legit_no_training_relu_26:
.text.triton_poi_fused__native_batch_norm_legit_no_training_relu_26:
[----:B------:R-:W-:Y:S01]  /*0000*/  LDC R1, c[0x0][0x28] ;  /* 0x00000a00ff017b82 */ /* 0x000fe20000000800 */
[----:B------:R-:W1:Y:S07]  /*0010*/  S2R R0, SR_TID.X ;  /* 0x0000000000007919 */ /* 0x000e6e0000002100 */
[----:B------:R-:W2:Y:S01]  /*0020*/  LDC.64 R2, c[0x0][0x220] ;  /* 0x00008800ff027b82 */ /* 0x000ea20000000a00 */
[----:B------:R-:W-:Y:S01]  /*0030*/  ULDC.64 UR4, c[0x0][0x208] ;  /* 0x0000820000047ab9 */ /* 0x000fe20000000a00 */
[----:B------:R-:W3:Y:S06]  /*0040*/  S2R R7, SR_CTAID.X ;  /* 0x0000000000077919 */ /* 0x000eec0000002500 */
[----:B------:R-:W4:Y:S08]  /*0050*/  LDC.64 R8, c[0x0][0x228] ;  /* 0x00008a00ff087b82 */ /* 0x000f300000000a00 */
[----:B------:R-:W5:Y:S01]  /*0060*/  LDC.64 R10, c[0x0][0x230] ;  /* 0x00008c00ff0a7b82 */ /* 0x000f620000000a00 */
[----:B-1----:R-:W-:-:S02]  /*0070*/  SHF.L.U32 R0, R0, 0x1, RZ ;  /* 0x0000000100007819 */ /* 0x002fc400000006ff */
[----:B---3--:R-:W-:Y:S02]  /*0080*/  SHF.R.S32.HI R5, RZ, 0x16, R7 ;  /* 0x00000016ff057819 */ /* 0x008fe40000011407 */
[----:B------:R-:W-:Y:S02]  /*0090*/  LOP3.LUT R0, R0, 0x1fe, RZ, 0xc0, !PT ;  /* 0x000001fe00007812 */ /* 0x000fe400078ec0ff */
[----:B------:R-:W-:Y:S02]  /*00a0*/  SGXT R5, R5, 0x1 ;  /* 0x000000010505781a */ /* 0x000fe40000000200 */
[----:B------:R-:W-:Y:S02]  /*00b0*/  LEA R0, R7, R0, 0x9 ;  /* 0x0000000007007211 */ /* 0x000fe400078e48ff */
[----:B------:R-:W1:Y:S02]  /*00c0*/  LDC.64 R6, c[0x0][0x218] ;  /* 0x00008600ff067b82 */ /* 0x000e640000000a00 */
[----:B------:R-:W-:-:S04]  /*00d0*/  LEA.HI R5, R5, R0, RZ, 0x7 ;  /* 0x0000000005057211 */ /* 0x000fc800078f38ff */
[----:B------:R-:W-:-:S04]  /*00e0*/  LOP3.LUT R5, R5, 0xffffff80, RZ, 0xc0, !PT ;  /* 0xffffff8005057812 */ /* 0x000fc800078ec0ff */
[----:B------:R-:W-:Y:S02]  /*00f0*/  IADD3 R13, R0, -R5, RZ ;  /* 0x80000005000d7210 */ /* 0x000fe40007ffe0ff */
[----:B------:R-:W3:Y:S03]  /*0100*/  LDC.64 R4, c[0x0][0x210] ;  /* 0x00008400ff047b82 */ /* 0x000ee60000000a00 */
[----:B--2---:R-:W-:-:S06]  /*0110*/  IMAD.WIDE R2, R13, 0x4, R2 ;  /* 0x000000040d027825 */ /* 0x004fcc00078e0202 */
[----:B------:R-:W2:Y:S01]  /*0120*/  LDG.E.EL.64 R2, desc[UR4][R2.64] ;  /* 0x0000000402027981 */ /* 0x000ea2000c2e1b00 */
[----:B-1----:R-:W-:-:S04]  /*0130*/  IMAD.WIDE R6, R13, 0x4, R6 ;  /* 0x000000040d067825 */ /* 0x002fc800078e0206 */
[C---:B----4-:R-:W-:Y:S02]  /*0140*/  IMAD.WIDE R8, R13.reuse, 0x4, R8 ;  /* 0x000000040d087825 */ /* 0x050fe400078e0208 */
[----:B------:R-:W4:Y:S02]  /*0150*/  LDG.E.EL.64 R6, desc[UR4][R6.64] ;  /* 0x0000000406067981 */ /* 0x000f24000c2e1b00 */
[----:B-----5:R-:W-:Y:S02]  /*0160*/  IMAD.WIDE R10, R13, 0x4, R10 ;  /* 0x000000040d0a7825 */ /* 0x020fe400078e020a */
[----:B------:R-:W5:Y:S02]  /*0170*/  LDG.E.EL.64 R8, desc[UR4][R8.64] ;  /* 0x0000000408087981 */ /* 0x000f64000c2e1b00 */
[----:B---3--:R-:W-:Y:S02]  /*0180*/  IMAD.WIDE R4, R0, 0x4, R4 ;  /* 0x0000000400047825 */ /* 0x008fe400078e0204 */
[----:B------:R-:W5:Y:S04]  /*0190*/  LDG.E.EL.64 R10, desc[UR4][R10.64] ;  /* 0x000000040a0a7981 */ /* 0x000f68000c2e1b00 */
[----:B------:R-:W4:Y:S01]  /*01a0*/  LDG.E.64 R4, desc[UR4][R4.64] ;  /* 0x0000000404047981 */ /* 0x000f22000c1e1b00 */
[----:B------:R-:W-:Y:S01]  /*01b0*/  HFMA2.MMA R14, -RZ, RZ, 1.625, 0 ;  /* 0x3e800000ff0e7435 */ /* 0x000fe200000001ff */
[----:B--2---:R-:W-:Y:S01]  /*01c0*/  FADD R2, R2, 9.9999997473787516356e-06 ;  /* 0x3727c5ac02027421 */ /* 0x004fe20000000000 */
[----:B------:R-:W-:-:S03]  /*01d0*/  FADD R3, R3, 9.9999997473787516356e-06 ;  /* 0x3727c5ac03037421 */ /* 0x000fc60000000000 */
[----:B------:R-:W1:Y:S08]  /*01e0*/  MUFU.SQRT R12, R2 ;  /* 0x00000002000c7308 */ /* 0x000e700000002000 */
[----:B------:R2:W3:Y:S01]  /*01f0*/  MUFU.SQRT R13, R3 ;  /* 0x00000003000d7308 */ /* 0x0004e20000002000 */
[C---:B-1----:R-:W-:Y:S02]  /*0200*/  FSETP.GT.AND P0, PT, R12.reuse, 8.50705917302346158658e+37, PT ;  /* 0x7e8000000c00780b */ /* 0x042fe40003f04000 */
[----:B------:R-:W-:Y:S01]  /*0210*/  FSETP.GEU.AND P2, PT, R12, 1.175494350822287508e-38, PT ;  /* 0x008000000c00780b */ /* 0x000fe20003f4e000 */
[----:B--2---:R-:W1:Y:S01]  /*0220*/  LDC.64 R2, c[0x0][0x238] ;  /* 0x00008e00ff027b82 */ /* 0x004e620000000a00 */
[----:B---3--:R-:W-:-:S02]  /*0230*/  FSETP.GT.AND P1, PT, R13, 8.50705917302346158658e+37, PT ;  /* 0x7e8000000d00780b */ /* 0x008fc40003f24000 */
[----:B------:R-:W-:-:S07]  /*0240*/  FSETP.GEU.AND P3, PT, R13, 1.175494350822287508e-38, PT ;  /* 0x008000000d00780b */ /* 0x000fce0003f6e000 */
[----:B------:R-:W-:-:S04]  /*0250*/  @P0 FMUL R12, R12, 0.25 ;  /* 0x3e8000000c0c0820 */ /* 0x000fc80000400000 */
[----:B------:R-:W-:Y:S01]  /*0260*/  @!P2 FMUL R12, R12, 16777216 ;  /* 0x4b8000000c0ca820 */ /* 0x000fe20000400000 */
[----:B------:R-:W-:-:S04]  /*0270*/  @P1 FMUL R13, R13, 0.25 ;  /* 0x3e8000000d0d1820 */ /* 0x000fc80000400000 */
[----:B------:R-:W-:Y:S01]  /*0280*/  @!P3 FMUL R13, R13, 16777216 ;  /* 0x4b8000000d0db820 */ /* 0x000fe20000400000 */
[----:B------:R-:W2:Y:S01]  /*0290*/  MUFU.RCP R12, R12 ;  /* 0x0000000c000c7308 */ /* 0x000ea20000001000 */
[----:B------:R-:W-:-:S07]  /*02a0*/  FSEL R15, R14, 1, P0 ;  /* 0x3f8000000e0f7808 */ /* 0x000fce0000000000 */
[----:B------:R-:W3:Y:S01]  /*02b0*/  MUFU.RCP R13, R13 ;  /* 0x0000000d000d7308 */ /* 0x000ee20000001000 */
[----:B------:R-:W-:Y:S01]  /*02c0*/  FSEL R14, R14, 1, P1 ;  /* 0x3f8000000e0e7808 */ /* 0x000fe20000800000 */
[----:B------:R-:W-:-:S04]  /*02d0*/  @!P2 FMUL R15, R15, 16777216 ;  /* 0x4b8000000f0fa820 */ /* 0x000fc80000400000 */
[----:B------:R-:W-:Y:S01]  /*02e0*/  @!P3 FMUL R14, R14, 16777216 ;  /* 0x4b8000000e0eb820 */ /* 0x000fe20000400000 */
[----:B----4-:R-:W-:Y:S01]  /*02f0*/  FADD R5, R5, -R7 ;  /* 0x8000000705057221 */ /* 0x010fe20000000000 */
[----:B------:R-:W-:Y:S01]  /*0300*/  FADD R4, R4, -R6 ;  /* 0x8000000604047221 */ /* 0x000fe20000000000 */
[----:B--2---:R-:W-:Y:S01]  /*0310*/  FMUL R15, R12, R15 ;  /* 0x0000000f0c0f7220 */ /* 0x004fe20000400000 */
[----:B---3--:R-:W-:-:S03]  /*0320*/  FMUL R14, R13, R14 ;  /* 0x0000000e0d0e7220 */ /* 0x008fc60000400000 */
[----:B------:R-:W-:Y:S01]  /*0330*/  FMUL R15, R4, R15 ;  /* 0x0000000f040f7220 */ /* 0x000fe20000400000 */
[----:B------:R-:W-:-:S03]  /*0340*/  FMUL R14, R5, R14 ;  /* 0x0000000e050e7220 */ /* 0x000fc60000400000 */
[----:B-----5:R-:W-:Y:S01]  /*0350*/  FFMA R8, R8, R15, R10 ;  /* 0x0000000f08087223 */ /* 0x020fe2000000000a */
[----:B------:R-:W-:-:S04]  /*0360*/  FFMA R9, R9, R14, R11 ;  /* 0x0000000e09097223 */ /* 0x000fc8000000000b */
[----:B------:R-:W-:Y:S02]  /*0370*/  FSETP.GEU.AND P0, PT, R8, RZ, PT ;  /* 0x000000ff0800720b */ /* 0x000fe40003f0e000 */
[C---:B------:R-:W-:Y:S01]  /*0380*/  FSETP.GEU.AND P1, PT, R9.reuse, RZ, PT ;  /* 0x000000ff0900720b */ /* 0x040fe20003f2e000 */
[----:B-1----:R-:W-:Y:S01]  /*0390*/  IMAD.WIDE R2, R0, 0x4, R2 ;  /* 0x0000000400027825 */ /* 0x002fe200078e0202 */
[----:B------:R-:W-:Y:S02]  /*03a0*/  FSEL R8, R8, RZ, P0 ;  /* 0x000000ff08087208 */ /* 0x000fe40000000000 */
[----:B------:R-:W-:-:S05]  /*03b0*/  FSEL R9, R9, RZ, P1 ;  /* 0x000000ff09097208 */ /* 0x000fca0000800000 */
[----:B------:R-:W-:Y:S01]  /*03c0*/  STG.E.64 desc[UR4][R2.64], R8 ;  /* 0x0000000802007986 */ /* 0x000fe2000c101b04 */
[----:B------:R-:W-:Y:S05]  /*03d0*/  EXIT ;  /* 0x000000000000794d */ /* 0x000fea0003800000 */
.L_x_0:
[----:B------:R-:W-:-:S00]  /*03e0*/  BRA `(.L_x_0) ;  /* 0xfffffffc00fc7947 */ /* 0x000fc0000383ffff */
[----:B------:R-:W-:-:S00]  /*03f0*/  NOP ;  /* 0x0000000000007918 */ /* 0x000fc00000000000 */
        /* <DEDUP_REMOVED lines=8> */
.L_x_1:


//--------------------- .nv.global.init           --------------------------
	.section	.nv.global.init,"aw",@progbits
.nv.global.init:
	.type		_$_str,@object
	.size		_$_str,(_$_str_$_2 - _$_str)
_$_str:
        /*0000*/ 	.byte	0x5f, 0x5f, 0x43, 0x55, 0x44, 0x41, 0x5f, 0x46, 0x54, 0x5a, 0x00
	.type		_$_str_$_2,@object
	.size		_$_str_$_2,(.L_1 - _$_str_$_2)
_$_str_$_2:
        /*000b*/ 	.byte	0x5f, 0x5f, 0x43, 0x55, 0x44, 0x41, 0x5f, 0x50, 0x52, 0x45, 0x43, 0x5f, 0x53, 0x51, 0x52, 0x54
        /*001b*/ 	.byte	0x00
.L_1:


//--------------------- .nv.constant0.triton_poi_fused__native_batch_norm_legit_no_training_relu_26 --------------------------
	.section	.nv.constant0.triton_poi_fused__native_batch_norm_legit_no_training_relu_26,"a",@progbits
	.sectionflags	@""
	.align	4
.nv.constant0.triton_poi_fused__native_batch_norm_legit_no_training_relu_26:
	.zero		580
